//
// Generated by NVIDIA NVVM Compiler
//
// Compiler Build ID: CL-36424714
// Cuda compilation tools, release 13.0, V13.0.88
// Based on NVVM 20.0.0
//

.version 9.0
.target sm_100
.address_size 64

	// .globl	spmm_csr_naive
// _ZZ25spmm_csr_naive_shared_oneE5svIdx has been demoted
// _ZZ25spmm_csr_naive_shared_oneE6svVals has been demoted

.visible .entry spmm_csr_naive(
	.param .u64 .ptr .align 1 spmm_csr_naive_param_0,
	.param .u64 .ptr .align 1 spmm_csr_naive_param_1,
	.param .u64 .ptr .align 1 spmm_csr_naive_param_2,
	.param .u64 .ptr .align 1 spmm_csr_naive_param_3,
	.param .u64 .ptr .align 1 spmm_csr_naive_param_4,
	.param .u64 .ptr .align 1 spmm_csr_naive_param_5,
	.param .u64 .ptr .align 1 spmm_csr_naive_param_6,
	.param .u32 spmm_csr_naive_param_7,
	.param .u32 spmm_csr_naive_param_8,
	.param .u32 spmm_csr_naive_param_9,
	.param .u32 spmm_csr_naive_param_10
)
{
	.reg .pred 	%p<13>;
	.reg .b32 	%r<34>;
	.reg .b32 	%f<12>;
	.reg .b64 	%rd<29>;

	ld.param.u64 	%rd5, [spmm_csr_naive_param_0];
	ld.param.u64 	%rd6, [spmm_csr_naive_param_1];
	ld.param.u64 	%rd7, [spmm_csr_naive_param_2];
	ld.param.u64 	%rd8, [spmm_csr_naive_param_3];
	ld.param.u64 	%rd9, [spmm_csr_naive_param_4];
	ld.param.u64 	%rd10, [spmm_csr_naive_param_5];
	ld.param.u64 	%rd11, [spmm_csr_naive_param_6];
	ld.param.u32 	%r18, [spmm_csr_naive_param_7];
	ld.param.u32 	%r17, [spmm_csr_naive_param_8];
	mov.u32 	%r19, %ctaid.y;
	mov.u32 	%r20, %ntid.y;
	mov.u32 	%r21, %tid.y;
	mad.lo.s32 	%r1, %r19, %r20, %r21;
	mov.u32 	%r22, %ctaid.x;
	mov.u32 	%r23, %ntid.x;
	mov.u32 	%r24, %tid.x;
	mad.lo.s32 	%r2, %r22, %r23, %r24;
	setp.ge.s32 	%p1, %r1, %r18;
	setp.ge.s32 	%p2, %r2, %r17;
	or.pred  	%p3, %p1, %p2;
	@%p3 bra 	$L__BB0_8;
	cvta.to.global.u64 	%rd12, %rd7;
	cvta.to.global.u64 	%rd13, %rd10;
	mul.wide.u32 	%rd14, %r1, 4;
	add.s64 	%rd15, %rd12, %rd14;
	ld.global.u32 	%r31, [%rd15];
	ld.global.u32 	%r4, [%rd15+4];
	mul.wide.s32 	%rd16, %r2, 4;
	add.s64 	%rd17, %rd13, %rd16;
	ld.global.u32 	%r30, [%rd17];
	ld.global.u32 	%r26, [%rd17+4];
	setp.ge.s32 	%p4, %r31, %r4;
	setp.ge.s32 	%p5, %r30, %r26;
	mov.f32 	%f9, 0f00000000;
	or.pred  	%p6, %p4, %p5;
	@%p6 bra 	$L__BB0_7;
	cvta.to.global.u64 	%rd1, %rd6;
	cvta.to.global.u64 	%rd2, %rd9;
	cvta.to.global.u64 	%rd3, %rd5;
	cvta.to.global.u64 	%rd4, %rd8;
	mov.f32 	%f9, 0f00000000;
$L__BB0_3:
	mul.wide.s32 	%rd18, %r31, 4;
	add.s64 	%rd19, %rd1, %rd18;
	ld.global.u32 	%r9, [%rd19];
	mul.wide.s32 	%rd20, %r30, 4;
	add.s64 	%rd21, %rd2, %rd20;
	ld.global.u32 	%r10, [%rd21];
	setp.ne.s32 	%p7, %r9, %r10;
	@%p7 bra 	$L__BB0_5;
	add.s64 	%rd23, %rd3, %rd18;
	ld.global.f32 	%f7, [%rd23];
	add.s64 	%rd25, %rd4, %rd20;
	ld.global.f32 	%f8, [%rd25];
	fma.rn.f32 	%f9, %f7, %f8, %f9;
	add.s32 	%r31, %r31, 1;
	add.s32 	%r30, %r30, 1;
	bra.uni 	$L__BB0_6;
$L__BB0_5:
	setp.ge.s32 	%p8, %r9, %r10;
	setp.lt.s32 	%p9, %r9, %r10;
	selp.u32 	%r27, 1, 0, %p9;
	add.s32 	%r31, %r31, %r27;
	selp.u32 	%r28, 1, 0, %p8;
	add.s32 	%r30, %r30, %r28;
$L__BB0_6:
	setp.lt.s32 	%p10, %r31, %r4;
	setp.lt.s32 	%p11, %r30, %r26;
	and.pred  	%p12, %p10, %p11;
	@%p12 bra 	$L__BB0_3;
$L__BB0_7:
	mad.lo.s32 	%r29, %r17, %r1, %r2;
	cvta.to.global.u64 	%rd26, %rd11;
	mul.wide.s32 	%rd27, %r29, 4;
	add.s64 	%rd28, %rd26, %rd27;
	st.global.f32 	[%rd28], %f9;
$L__BB0_8:
	ret;

}
	// .globl	spmm_csr_naive_shared_one
.visible .entry spmm_csr_naive_shared_one(
	.param .u64 .ptr .align 1 spmm_csr_naive_shared_one_param_0,
	.param .u64 .ptr .align 1 spmm_csr_naive_shared_one_param_1,
	.param .u64 .ptr .align 1 spmm_csr_naive_shared_one_param_2,
	.param .u64 .ptr .align 1 spmm_csr_naive_shared_one_param_3,
	.param .u64 .ptr .align 1 spmm_csr_naive_shared_one_param_4,
	.param .u64 .ptr .align 1 spmm_csr_naive_shared_one_param_5,
	.param .u64 .ptr .align 1 spmm_csr_naive_shared_one_param_6,
	.param .u32 spmm_csr_naive_shared_one_param_7,
	.param .u32 spmm_csr_naive_shared_one_param_8,
	.param .u32 spmm_csr_naive_shared_one_param_9,
	.param .u32 spmm_csr_naive_shared_one_param_10
)
{
	.reg .pred 	%p<15>;
	.reg .b32 	%r<50>;
	.reg .b32 	%f<15>;
	.reg .b64 	%rd<28>;
	// demoted variable
	.shared .align 4 .b8 _ZZ25spmm_csr_naive_shared_oneE5svIdx[4000];
	// demoted variable
	.shared .align 4 .b8 _ZZ25spmm_csr_naive_shared_oneE6svVals[4000];
	ld.param.u64 	%rd5, [spmm_csr_naive_shared_one_param_0];
	ld.param.u64 	%rd6, [spmm_csr_naive_shared_one_param_1];
	ld.param.u64 	%rd7, [spmm_csr_naive_shared_one_param_2];
	ld.param.u64 	%rd8, [spmm_csr_naive_shared_one_param_3];
	ld.param.u64 	%rd9, [spmm_csr_naive_shared_one_param_4];
	ld.param.u64 	%rd11, [spmm_csr_naive_shared_one_param_5];
	ld.param.u64 	%rd10, [spmm_csr_naive_shared_one_param_6];
	ld.param.u32 	%r21, [spmm_csr_naive_shared_one_param_7];
	ld.param.u32 	%r22, [spmm_csr_naive_shared_one_param_8];
	cvta.to.global.u64 	%rd12, %rd11;
	mov.u32 	%r23, %ctaid.y;
	mov.u32 	%r1, %ntid.y;
	mov.u32 	%r45, %tid.y;
	mad.lo.s32 	%r3, %r23, %r1, %r45;
	mov.u32 	%r24, %ctaid.x;
	mov.u32 	%r25, %ntid.x;
	mov.u32 	%r26, %tid.x;
	mad.lo.s32 	%r4, %r24, %r25, %r26;
	mul.wide.s32 	%rd13, %r4, 4;
	add.s64 	%rd14, %rd12, %rd13;
	ld.global.u32 	%r27, [%rd14+4];
	ld.global.u32 	%r5, [%rd14];
	sub.s32 	%r6, %r27, %r5;
	setp.ge.s32 	%p1, %r45, %r6;
	@%p1 bra 	$L__BB1_3;
	cvta.to.global.u64 	%rd1, %rd8;
	cvta.to.global.u64 	%rd2, %rd9;
$L__BB1_2:
	add.s32 	%r28, %r45, %r5;
	mul.wide.s32 	%rd15, %r28, 4;
	add.s64 	%rd16, %rd1, %rd15;
	ld.global.f32 	%f5, [%rd16];
	shl.b32 	%r29, %r45, 2;
	mov.u32 	%r30, _ZZ25spmm_csr_naive_shared_oneE6svVals;
	add.s32 	%r31, %r30, %r29;
	st.shared.f32 	[%r31], %f5;
	add.s64 	%rd17, %rd2, %rd15;
	ld.global.u32 	%r32, [%rd17];
	cvt.rn.f32.s32 	%f6, %r32;
	mov.u32 	%r33, _ZZ25spmm_csr_naive_shared_oneE5svIdx;
	add.s32 	%r34, %r33, %r29;
	st.shared.f32 	[%r34], %f6;
	add.s32 	%r45, %r45, %r1;
	setp.lt.s32 	%p2, %r45, %r6;
	@%p2 bra 	$L__BB1_2;
$L__BB1_3:
	bar.sync 	0;
	setp.ge.s32 	%p3, %r3, %r21;
	setp.ge.s32 	%p4, %r4, %r22;
	or.pred  	%p5, %p3, %p4;
	@%p5 bra 	$L__BB1_11;
	cvta.to.global.u64 	%rd18, %rd7;
	mul.wide.u32 	%rd19, %r3, 4;
	add.s64 	%rd20, %rd18, %rd19;
	ld.global.u32 	%r9, [%rd20+4];
	ld.global.u32 	%r46, [%rd20];
	setp.ge.s32 	%p6, %r46, %r9;
	setp.lt.s32 	%p7, %r6, 1;
	mov.f32 	%f12, 0f00000000;
	or.pred  	%p8, %p6, %p7;
	@%p8 bra 	$L__BB1_10;
	cvta.to.global.u64 	%rd3, %rd6;
	cvta.to.global.u64 	%rd4, %rd5;
	mov.b32 	%r47, 0;
	mov.f32 	%f12, 0f00000000;
	mov.u32 	%r37, _ZZ25spmm_csr_naive_shared_oneE5svIdx;
$L__BB1_6:
	mul.wide.s32 	%rd21, %r46, 4;
	add.s64 	%rd22, %rd3, %rd21;
	ld.global.u32 	%r13, [%rd22];
	shl.b32 	%r36, %r47, 2;
	add.s32 	%r38, %r37, %r36;
	ld.shared.f32 	%f9, [%r38];
	cvt.rzi.s32.f32 	%r14, %f9;
	setp.ne.s32 	%p9, %r13, %r14;
	@%p9 bra 	$L__BB1_8;
	add.s64 	%rd24, %rd4, %rd21;
	ld.global.f32 	%f10, [%rd24];
	mov.u32 	%r42, _ZZ25spmm_csr_naive_shared_oneE6svVals;
	add.s32 	%r43, %r42, %r36;
	ld.shared.f32 	%f11, [%r43];
	fma.rn.f32 	%f12, %f10, %f11, %f12;
	add.s32 	%r46, %r46, 1;
	add.s32 	%r47, %r47, 1;
	bra.uni 	$L__BB1_9;
$L__BB1_8:
	setp.lt.s32 	%p10, %r13, %r14;
	setp.ge.s32 	%p11, %r13, %r14;
	selp.u32 	%r39, 1, 0, %p11;
	add.s32 	%r47, %r47, %r39;
	selp.u32 	%r40, 1, 0, %p10;
	add.s32 	%r46, %r46, %r40;
$L__BB1_9:
	setp.lt.s32 	%p12, %r46, %r9;
	setp.lt.s32 	%p13, %r47, %r6;
	and.pred  	%p14, %p12, %p13;
	@%p14 bra 	$L__BB1_6;
$L__BB1_10:
	mad.lo.s32 	%r44, %r22, %r3, %r4;
	cvta.to.global.u64 	%rd25, %rd10;
	mul.wide.s32 	%rd26, %r44, 4;
	add.s64 	%rd27, %rd25, %rd26;
	st.global.f32 	[%rd27], %f12;
$L__BB1_11:
	ret;

}


// ===== COMPILED SASS (sm_100) =====

	.target	sm_100

	.elftype	@"ET_EXEC"


//--------------------- .note.nv.tkinfo           --------------------------
	.section	.note.nv.tkinfo,"",@"SHT_NOTE"
	.sectionflags	@"SHF_NOTE_NV_TKINFO"
	.tkinfo
        /*0018*/ 	.word	0x00000002
        /*0030*/ 	.string	""
        /*0030*/ 	.string	"ptxas"
        /*0030*/ 	.string	"Cuda compilation tools, release 13.0, V13.0.88"
        /*0030*/ 	.string	"Build cuda_13.0.r13.0/compiler.36424714_0"
        /*0030*/ 	.string	"-arch sm_100 -m 64 "



//--------------------- .note.nv.cuinfo           --------------------------
	.section	.note.nv.cuinfo,"",@"SHT_NOTE"
	.sectionflags	@"SHF_NOTE_NV_CUINFO"
        /*0018*/ 	.short	0x0002
        /*001a*/ 	.short	0x0064
        /*001c*/ 	.short	0x0082
	.zero		2


//--------------------- .nv.info                  --------------------------
	.section	.nv.info,"",@"SHT_CUDA_INFO"
	.align	4


	//----- nvinfo : EIATTR_REGCOUNT
	.align		4
        /*0000*/ 	.byte	0x04, 0x2f
        /*0002*/ 	.short	(.L_1 - .L_0)
	.align		4
.L_0:
        /*0004*/ 	.word	index@(spmm_csr_naive)
        /*0008*/ 	.word	0x00000018


	//----- nvinfo : EIATTR_FRAME_SIZE
	.align		4
.L_1:
        /*000c*/ 	.byte	0x04, 0x11
        /*000e*/ 	.short	(.L_3 - .L_2)
	.align		4
.L_2:
        /*0010*/ 	.word	index@(spmm_csr_naive)
        /*0014*/ 	.word	0x00000000


	//----- nvinfo : EIATTR_REGCOUNT
	.align		4
.L_3:
        /*0018*/ 	.byte	0x04, 0x2f
        /*001a*/ 	.short	(.L_5 - .L_4)
	.align		4
.L_4:
        /*001c*/ 	.word	index@(spmm_csr_naive_shared_one)
        /*0020*/ 	.word	0x00000017


	//----- nvinfo : EIATTR_FRAME_SIZE
	.align		4
.L_5:
        /*0024*/ 	.byte	0x04, 0x11
        /*0026*/ 	.short	(.L_7 - .L_6)
	.align		4
.L_6:
        /*0028*/ 	.word	index@(spmm_csr_naive_shared_one)
        /*002c*/ 	.word	0x00000000


	//----- nvinfo : EIATTR_MIN_STACK_SIZE
	.align		4
.L_7:
        /*0030*/ 	.byte	0x04, 0x12
        /*0032*/ 	.short	(.L_9 - .L_8)
	.align		4
.L_8:
        /*0034*/ 	.word	index@(spmm_csr_naive_shared_one)
        /*0038*/ 	.word	0x00000000


	//----- nvinfo : EIATTR_MIN_STACK_SIZE
	.align		4
.L_9:
        /*003c*/ 	.byte	0x04, 0x12
        /*003e*/ 	.short	(.L_11 - .L_10)
	.align		4
.L_10:
        /*0040*/ 	.word	index@(spmm_csr_naive)
        /*0044*/ 	.word	0x00000000
.L_11:


//--------------------- .nv.compat                --------------------------
	.section	.nv.compat,"",@"SHT_CUDA_COMPAT_INFO"
	.align	4
        /*0000*/ 	.byte	0x02, 0x09, 0x00, 0x00, 0x02, 0x02, 0x01, 0x00, 0x02, 0x05, 0x05, 0x00, 0x03, 0x07, 0x01, 0x01
        /*0010*/ 	.byte	0x02, 0x03, 0x00, 0x00, 0x02, 0x06, 0x01, 0x00, 0x04, 0x0b, 0x08, 0x00, 0x09, 0x00, 0x00, 0x00
        /*0020*/ 	.byte	0x00, 0x00, 0x00, 0x00


//--------------------- .nv.info.spmm_csr_naive_shared_one --------------------------
	.section	.nv.info.spmm_csr_naive_shared_one,"",@"SHT_CUDA_INFO"
	.sectionflags	@""
	.align	4


	//----- nvinfo : EIATTR_CUDA_API_VERSION
	.align		4
        /*0000*/ 	.byte	0x04, 0x37
        /*0002*/ 	.short	(.L_13 - .L_12)
.L_12:
        /*0004*/ 	.word	0x00000082


	//----- nvinfo : EIATTR_KPARAM_INFO
	.align		4
.L_13:
        /*0008*/ 	.byte	0x04, 0x17
        /*000a*/ 	.short	(.L_15 - .L_14)
.L_14:
        /*000c*/ 	.word	0x00000000
        /*0010*/ 	.short	0x000a
        /*0012*/ 	.short	0x0044
        /*0014*/ 	.byte	0x00, 0xf0, 0x11, 0x00


	//----- nvinfo : EIATTR_KPARAM_INFO
	.align		4
.L_15:
        /*0018*/ 	.byte	0x04, 0x17
        /*001a*/ 	.short	(.L_17 - .L_16)
.L_16:
        /*001c*/ 	.word	0x00000000
        /*0020*/ 	.short	0x0009
        /*0022*/ 	.short	0x0040
        /*0024*/ 	.byte	0x00, 0xf0, 0x11, 0x00


	//----- nvinfo : EIATTR_KPARAM_INFO
	.align		4
.L_17:
        /*0028*/ 	.byte	0x04, 0x17
        /*002a*/ 	.short	(.L_19 - .L_18)
.L_18:
        /*002c*/ 	.word	0x00000000
        /*0030*/ 	.short	0x0008
        /*0032*/ 	.short	0x003c
        /*0034*/ 	.byte	0x00, 0xf0, 0x11, 0x00


	//----- nvinfo : EIATTR_KPARAM_INFO
	.align		4
.L_19:
        /*0038*/ 	.byte	0x04, 0x17
        /*003a*/ 	.short	(.L_21 - .L_20)
.L_20:
        /*003c*/ 	.word	0x00000000
        /*0040*/ 	.short	0x0007
        /*0042*/ 	.short	0x0038
        /*0044*/ 	.byte	0x00, 0xf0, 0x11, 0x00


	//----- nvinfo : EIATTR_KPARAM_INFO
	.align		4
.L_21:
        /*0048*/ 	.byte	0x04, 0x17
        /*004a*/ 	.short	(.L_23 - .L_22)
.L_22:
        /*004c*/ 	.word	0x00000000
        /*0050*/ 	.short	0x0006
        /*0052*/ 	.short	0x0030
        /*0054*/ 	.byte	0x00, 0xf5, 0x21, 0x00


	//----- nvinfo : EIATTR_KPARAM_INFO
	.align		4
.L_23:
        /*0058*/ 	.byte	0x04, 0x17
        /*005a*/ 	.short	(.L_25 - .L_24)
.L_24:
        /*005c*/ 	.word	0x00000000
        /*0060*/ 	.short	0x0005
        /*0062*/ 	.short	0x0028
        /*0064*/ 	.byte	0x00, 0xf5, 0x21, 0x00


	//----- nvinfo : EIATTR_KPARAM_INFO
	.align		4
.L_25:
        /*0068*/ 	.byte	0x04, 0x17
        /*006a*/ 	.short	(.L_27 - .L_26)
.L_26:
        /*006c*/ 	.word	0x00000000
        /*0070*/ 	.short	0x0004
        /*0072*/ 	.short	0x0020
        /*0074*/ 	.byte	0x00, 0xf5, 0x21, 0x00


	//----- nvinfo : EIATTR_KPARAM_INFO
	.align		4
.L_27:
        /*0078*/ 	.byte	0x04, 0x17
        /*007a*/ 	.short	(.L_29 - .L_28)
.L_28:
        /*007c*/ 	.word	0x00000000
        /*0080*/ 	.short	0x0003
        /*0082*/ 	.short	0x0018
        /*0084*/ 	.byte	0x00, 0xf5, 0x21, 0x00


	//----- nvinfo : EIATTR_KPARAM_INFO
	.align		4
.L_29:
        /*0088*/ 	.byte	0x04, 0x17
        /*008a*/ 	.short	(.L_31 - .L_30)
.L_30:
        /*008c*/ 	.word	0x00000000
        /*0090*/ 	.short	0x0002
        /*0092*/ 	.short	0x0010
        /*0094*/ 	.byte	0x00, 0xf5, 0x21, 0x00


	//----- nvinfo : EIATTR_KPARAM_INFO
	.align		4
.L_31:
        /*0098*/ 	.byte	0x04, 0x17
        /*009a*/ 	.short	(.L_33 - .L_32)
.L_32:
        /*009c*/ 	.word	0x00000000
        /*00a0*/ 	.short	0x0001
        /*00a2*/ 	.short	0x0008
        /*00a4*/ 	.byte	0x00, 0xf5, 0x21, 0x00


	//----- nvinfo : EIATTR_KPARAM_INFO
	.align		4
.L_33:
        /*00a8*/ 	.byte	0x04, 0x17
        /*00aa*/ 	.short	(.L_35 - .L_34)
.L_34:
        /*00ac*/ 	.word	0x00000000
        /*00b0*/ 	.short	0x0000
        /*00b2*/ 	.short	0x0000
        /*00b4*/ 	.byte	0x00, 0xf5, 0x21, 0x00


	//----- nvinfo : EIATTR_SPARSE_MMA_MASK
	.align		4
.L_35:
        /*00b8*/ 	.byte	0x03, 0x50
        /*00ba*/ 	.short	0x0000


	//----- nvinfo : EIATTR_MAXREG_COUNT
	.align		4
        /*00bc*/ 	.byte	0x03, 0x1b
        /*00be*/ 	.short	0x00ff


	//----- nvinfo : EIATTR_NUM_BARRIERS
	.align		4
        /*00c0*/ 	.byte	0x02, 0x4c
        /*00c2*/ 	.byte	0x01
	.zero		1


	//----- nvinfo : EIATTR_MERCURY_ISA_VERSION
	.align		4
        /*00c4*/ 	.byte	0x03, 0x5f
        /*00c6*/ 	.short	0x0101


	//----- nvinfo : EIATTR_VRC_CTA_INIT_COUNT
	.align		4
        /*00c8*/ 	.byte	0x02, 0x4a
	.zero		1
	.zero		1


	//----- nvinfo : EIATTR_EXIT_INSTR_OFFSETS
	.align		4
        /*00cc*/ 	.byte	0x04, 0x1c
        /*00ce*/ 	.short	(.L_37 - .L_36)


	//   ....[0]....
.L_36:
        /*00d0*/ 	.word	0x000002b0


	//   ....[1]....
        /*00d4*/ 	.word	0x00000600


	//----- nvinfo : EIATTR_CRS_STACK_SIZE
	.align		4
.L_37:
        /*00d8*/ 	.byte	0x04, 0x1e
        /*00da*/ 	.short	(.L_39 - .L_38)
.L_38:
        /*00dc*/ 	.word	0x00000000


	//----- nvinfo : EIATTR_CBANK_PARAM_SIZE
	.align		4
.L_39:
        /*00e0*/ 	.byte	0x03, 0x19
        /*00e2*/ 	.short	0x0048


	//----- nvinfo : EIATTR_PARAM_CBANK
	.align		4
        /*00e4*/ 	.byte	0x04, 0x0a
        /*00e6*/ 	.short	(.L_41 - .L_40)
	.align		4
.L_40:
        /*00e8*/ 	.word	index@(.nv.constant0.spmm_csr_naive_shared_one)
        /*00ec*/ 	.short	0x0380
        /*00ee*/ 	.short	0x0048


	//----- nvinfo : EIATTR_SW_WAR
	.align		4
.L_41:
        /*00f0*/ 	.byte	0x04, 0x36
        /*00f2*/ 	.short	(.L_43 - .L_42)
.L_42:
        /*00f4*/ 	.word	0x00000008
.L_43:


//--------------------- .nv.info.spmm_csr_naive   --------------------------
	.section	.nv.info.spmm_csr_naive,"",@"SHT_CUDA_INFO"
	.sectionflags	@""
	.align	4


	//----- nvinfo : EIATTR_CUDA_API_VERSION
	.align		4
        /*0000*/ 	.byte	0x04, 0x37
        /*0002*/ 	.short	(.L_45 - .L_44)
.L_44:
        /*0004*/ 	.word	0x00000082


	//----- nvinfo : EIATTR_KPARAM_INFO
	.align		4
.L_45:
        /*0008*/ 	.byte	0x04, 0x17
        /*000a*/ 	.short	(.L_47 - .L_46)
.L_46:
        /*000c*/ 	.word	0x00000000
        /*0010*/ 	.short	0x000a
        /*0012*/ 	.short	0x0044
        /*0014*/ 	.byte	0x00, 0xf0, 0x11, 0x00


	//----- nvinfo : EIATTR_KPARAM_INFO
	.align		4
.L_47:
        /*0018*/ 	.byte	0x04, 0x17
        /*001a*/ 	.short	(.L_49 - .L_48)
.L_48:
        /*001c*/ 	.word	0x00000000
        /*0020*/ 	.short	0x0009
        /*0022*/ 	.short	0x0040
        /*0024*/ 	.byte	0x00, 0xf0, 0x11, 0x00


	//----- nvinfo : EIATTR_KPARAM_INFO
	.align		4
.L_49:
        /*0028*/ 	.byte	0x04, 0x17
        /*002a*/ 	.short	(.L_51 - .L_50)
.L_50:
        /*002c*/ 	.word	0x00000000
        /*0030*/ 	.short	0x0008
        /*0032*/ 	.short	0x003c
        /*0034*/ 	.byte	0x00, 0xf0, 0x11, 0x00


	//----- nvinfo : EIATTR_KPARAM_INFO
	.align		4
.L_51:
        /*0038*/ 	.byte	0x04, 0x17
        /*003a*/ 	.short	(.L_53 - .L_52)
.L_52:
        /*003c*/ 	.word	0x00000000
        /*0040*/ 	.short	0x0007
        /*0042*/ 	.short	0x0038
        /*0044*/ 	.byte	0x00, 0xf0, 0x11, 0x00


	//----- nvinfo : EIATTR_KPARAM_INFO
	.align		4
.L_53:
        /*0048*/ 	.byte	0x04, 0x17
        /*004a*/ 	.short	(.L_55 - .L_54)
.L_54:
        /*004c*/ 	.word	0x00000000
        /*0050*/ 	.short	0x0006
        /*0052*/ 	.short	0x0030
        /*0054*/ 	.byte	0x00, 0xf5, 0x21, 0x00


	//----- nvinfo : EIATTR_KPARAM_INFO
	.align		4
.L_55:
        /*0058*/ 	.byte	0x04, 0x17
        /*005a*/ 	.short	(.L_57 - .L_56)
.L_56:
        /*005c*/ 	.word	0x00000000
        /*0060*/ 	.short	0x0005
        /*0062*/ 	.short	0x0028
        /*0064*/ 	.byte	0x00, 0xf5, 0x21, 0x00


	//----- nvinfo : EIATTR_KPARAM_INFO
	.align		4
.L_57:
        /*0068*/ 	.byte	0x04, 0x17
        /*006a*/ 	.short	(.L_59 - .L_58)
.L_58:
        /*006c*/ 	.word	0x00000000
        /*0070*/ 	.short	0x0004
        /*0072*/ 	.short	0x0020
        /*0074*/ 	.byte	0x00, 0xf5, 0x21, 0x00


	//----- nvinfo : EIATTR_KPARAM_INFO
	.align		4
.L_59:
        /*0078*/ 	.byte	0x04, 0x17
        /*007a*/ 	.short	(.L_61 - .L_60)
.L_60:
        /*007c*/ 	.word	0x00000000
        /*0080*/ 	.short	0x0003
        /*0082*/ 	.short	0x0018
        /*0084*/ 	.byte	0x00, 0xf5, 0x21, 0x00


	//----- nvinfo : EIATTR_KPARAM_INFO
	.align		4
.L_61:
        /*0088*/ 	.byte	0x04, 0x17
        /*008a*/ 	.short	(.L_63 - .L_62)
.L_62:
        /*008c*/ 	.word	0x00000000
        /*0090*/ 	.short	0x0002
        /*0092*/ 	.short	0x0010
        /*0094*/ 	.byte	0x00, 0xf5, 0x21, 0x00


	//----- nvinfo : EIATTR_KPARAM_INFO
	.align		4
.L_63:
        /*0098*/ 	.byte	0x04, 0x17
        /*009a*/ 	.short	(.L_65 - .L_64)
.L_64:
        /*009c*/ 	.word	0x00000000
        /*00a0*/ 	.short	0x0001
        /*00a2*/ 	.short	0x0008
        /*00a4*/ 	.byte	0x00, 0xf5, 0x21, 0x00


	//----- nvinfo : EIATTR_KPARAM_INFO
	.align		4
.L_65:
        /*00a8*/ 	.byte	0x04, 0x17
        /*00aa*/ 	.short	(.L_67 - .L_66)
.L_66:
        /*00ac*/ 	.word	0x00000000
        /*00b0*/ 	.short	0x0000
        /*00b2*/ 	.short	0x0000
        /*00b4*/ 	.byte	0x00, 0xf5, 0x21, 0x00


	//----- nvinfo : EIATTR_SPARSE_MMA_MASK
	.align		4
.L_67:
        /*00b8*/ 	.byte	0x03, 0x50
        /*00ba*/ 	.short	0x0000


	//----- nvinfo : EIATTR_MAXREG_COUNT
	.align		4
        /*00bc*/ 	.byte	0x03, 0x1b
        /*00be*/ 	.short	0x00ff


	//----- nvinfo : EIATTR_MERCURY_ISA_VERSION
	.align		4
        /*00c0*/ 	.byte	0x03, 0x5f
        /*00c2*/ 	.short	0x0101


	//----- nvinfo : EIATTR_VRC_CTA_INIT_COUNT
	.align		4
        /*00c4*/ 	.byte	0x02, 0x4a
	.zero		1
	.zero		1


	//----- nvinfo : EIATTR_EXIT_INSTR_OFFSETS
	.align		4
        /*00c8*/ 	.byte	0x04, 0x1c
        /*00ca*/ 	.short	(.L_69 - .L_68)


	//   ....[0]....
.L_68:
        /*00cc*/ 	.word	0x000000c0


	//   ....[1]....
        /*00d0*/ 	.word	0x000003f0


	//----- nvinfo : EIATTR_CRS_STACK_SIZE
	.align		4
.L_69:
        /*00d4*/ 	.byte	0x04, 0x1e
        /*00d6*/ 	.short	(.L_71 - .L_70)
.L_70:
        /*00d8*/ 	.word	0x00000000


	//----- nvinfo : EIATTR_CBANK_PARAM_SIZE
	.align		4
.L_71:
        /*00dc*/ 	.byte	0x03, 0x19
        /*00de*/ 	.short	0x0048


	//----- nvinfo : EIATTR_PARAM_CBANK
	.align		4
        /*00e0*/ 	.byte	0x04, 0x0a
        /*00e2*/ 	.short	(.L_73 - .L_72)
	.align		4
.L_72:
        /*00e4*/ 	.word	index@(.nv.constant0.spmm_csr_naive)
        /*00e8*/ 	.short	0x0380
        /*00ea*/ 	.short	0x0048


	//----- nvinfo : EIATTR_SW_WAR
	.align		4
.L_73:
        /*00ec*/ 	.byte	0x04, 0x36
        /*00ee*/ 	.short	(.L_75 - .L_74)
.L_74:
        /*00f0*/ 	.word	0x00000008
.L_75:


//--------------------- .nv.callgraph             --------------------------
	.section	.nv.callgraph,"",@"SHT_CUDA_CALLGRAPH"
	.align	4
	.sectionentsize	8
	.align		4
        /*0000*/ 	.word	0x00000000
	.align		4
        /*0004*/ 	.word	0xffffffff
	.align		4
        /*0008*/ 	.word	0x00000000
	.align		4
        /*000c*/ 	.word	0xfffffffe
	.align		4
        /*0010*/ 	.word	0x00000000
	.align		4
        /*0014*/ 	.word	0xfffffffd
	.align		4
        /*0018*/ 	.word	0x00000000
	.align		4
        /*001c*/ 	.word	0xfffffffc


//--------------------- .text.spmm_csr_naive_shared_one --------------------------
	.section	.text.spmm_csr_naive_shared_one,"ax",@progbits
	.align	128
        .global         spmm_csr_naive_shared_one
        .type           spmm_csr_naive_shared_one,@function
        .size           spmm_csr_naive_shared_one,(.L_x_11 - spmm_csr_naive_shared_one)
        .other          spmm_csr_naive_shared_one,@"STO_CUDA_ENTRY STV_DEFAULT"
spmm_csr_naive_shared_one:
.text.spmm_csr_naive_shared_one:
[----:B------:R-:W-:Y:S01]  /*0000*/  LDC R1, c[0x0][0x37c] ;  /* 0x0000df00ff017b82 */ /* 0x000fe20000000800 */
[----:B------:R-:W0:Y:S07]  /*0010*/  S2R R3, SR_TID.X ;  /* 0x0000000000037919 */ /* 0x000e2e0000002100 */
[----:B------:R-:W1:Y:S01]  /*0020*/  LDC R8, c[0x0][0x364] ;  /* 0x0000d900ff087b82 */ /* 0x000e620000000800 */
[----:B------:R-:W2:Y:S07]  /*0030*/  LDCU.64 UR4, c[0x0][0x358] ;  /* 0x00006b00ff0477ac */ /* 0x000eae0008000a00 */
[----:B------:R-:W0:Y:S08]  /*0040*/  S2UR UR6, SR_CTAID.X ;  /* 0x00000000000679c3 */ /* 0x000e300000002500 */
[----:B------:R-:W0:Y:S08]  /*0050*/  LDC R0, c[0x0][0x360] ;  /* 0x0000d800ff007b82 */ /* 0x000e300000000800 */
[----:B------:R-:W3:Y:S01]  /*0060*/  LDC.64 R4, c[0x0][0x3a8] ;  /* 0x0000ea00ff047b82 */ /* 0x000ee20000000a00 */
[----:B0-----:R-:W-:-:S04]  /*0070*/  IMAD R0, R0, UR6, R3 ;  /* 0x0000000600007c24 */ /* 0x001fc8000f8e0203 */
[----:B---3--:R-:W-:-:S05]  /*0080*/  IMAD.WIDE R4, R0, 0x4, R4 ;  /* 0x0000000400047825 */ /* 0x008fca00078e0204 */
[----:B--2---:R-:W2:Y:S04]  /*0090*/  LDG.E R2, desc[UR4][R4.64+0x4] ;  /* 0x0000040404027981 */ /* 0x004ea8000c1e1900 */
[----:B------:R-:W2:Y:S01]  /*00a0*/  LDG.E R9, desc[UR4][R4.64] ;  /* 0x0000000404097981 */ /* 0x000ea2000c1e1900 */
[----:B------:R-:W1:Y:S01]  /*00b0*/  S2UR UR6, SR_CTAID.Y ;  /* 0x00000000000679c3 */ /* 0x000e620000002600 */
[----:B------:R-:W-:Y:S01]  /*00c0*/  BSSY.RECONVERGENT B0, `(.L_x_0) ;  /* 0x000001a000007945 */ /* 0x000fe20003800200 */
[----:B------:R-:W1:Y:S02]  /*00d0*/  S2R R15, SR_TID.Y ;  /* 0x00000000000f7919 */ /* 0x000e640000002200 */
[----:B-1----:R-:W-:Y:S02]  /*00e0*/  IMAD R3, R8, UR6, R15 ;  /* 0x0000000608037c24 */ /* 0x002fe4000f8e020f */
[----:B--2---:R-:W-:-:S05]  /*00f0*/  IMAD.IADD R2, R2, 0x1, -R9 ;  /* 0x0000000102027824 */ /* 0x004fca00078e0a09 */
[----:B------:R-:W-:-:S13]  /*0100*/  ISETP.GE.AND P0, PT, R15, R2, PT ;  /* 0x000000020f00720c */ /* 0x000fda0003f06270 */
[----:B------:R-:W-:Y:S05]  /*0110*/  @P0 BRA `(.L_x_1) ;  /* 0x0000000000500947 */ /* 0x000fea0003800000 */
[----:B------:R-:W0:Y:S01]  /*0120*/  S2R R14, SR_CgaCtaId ;  /* 0x00000000000e7919 */ /* 0x000e220000008800 */
[----:B------:R-:W1:Y:S01]  /*0130*/  LDC.64 R6, c[0x0][0x398] ;  /* 0x0000e600ff067b82 */ /* 0x000e620000000a00 */
[----:B------:R-:W-:-:S05]  /*0140*/  MOV R10, 0x400 ;  /* 0x00000400000a7802 */ /* 0x000fca0000000f00 */
[----:B------:R-:W-:Y:S02]  /*0150*/  VIADD R11, R10, 0xfa0 ;  /* 0x00000fa00a0b7836 */ /* 0x000fe40000000000 */
[----:B------:R-:W2:Y:S01]  /*0160*/  LDC.64 R4, c[0x0][0x3a0] ;  /* 0x0000e800ff047b82 */ /* 0x000ea20000000a00 */
[C---:B0-----:R-:W-:Y:S02]  /*0170*/  LEA R18, R14.reuse, R10, 0x18 ;  /* 0x0000000a0e127211 */ /* 0x041fe400078ec0ff */
[----:B------:R-:W-:-:S07]  /*0180*/  LEA R14, R14, R11, 0x18 ;  /* 0x0000000b0e0e7211 */ /* 0x000fce00078ec0ff */
.L_x_2:
[----:B------:R-:W-:-:S05]  /*0190*/  IADD3 R11, PT, PT, R9, R15, RZ ;  /* 0x0000000f090b7210 */ /* 0x000fca0007ffe0ff */
[----:B--2---:R-:W-:-:S04]  /*01a0*/  IMAD.WIDE R12, R11, 0x4, R4 ;  /* 0x000000040b0c7825 */ /* 0x004fc800078e0204 */
[----:B01----:R-:W-:Y:S02]  /*01b0*/  IMAD.WIDE R10, R11, 0x4, R6 ;  /* 0x000000040b0a7825 */ /* 0x003fe400078e0206 */
[----:B------:R-:W2:Y:S04]  /*01c0*/  LDG.E R12, desc[UR4][R12.64] ;  /* 0x000000040c0c7981 */ /* 0x000ea8000c1e1900 */
[----:B------:R-:W3:Y:S01]  /*01d0*/  LDG.E R10, desc[UR4][R10.64] ;  /* 0x000000040a0a7981 */ /* 0x000ee2000c1e1900 */
[C---:B------:R-:W-:Y:S02]  /*01e0*/  IMAD R17, R15.reuse, 0x4, R14 ;  /* 0x000000040f117824 */ /* 0x040fe400078e020e */
[----:B------:R-:W-:Y:S01]  /*01f0*/  IMAD R19, R15, 0x4, R18 ;  /* 0x000000040f137824 */ /* 0x000fe200078e0212 */
[----:B------:R-:W-:-:S04]  /*0200*/  IADD3 R15, PT, PT, R8, R15, RZ ;  /* 0x0000000f080f7210 */ /* 0x000fc80007ffe0ff */
[----:B------:R-:W-:Y:S02]  /*0210*/  ISETP.GE.AND P0, PT, R15, R2, PT ;  /* 0x000000020f00720c */ /* 0x000fe40003f06270 */
[----:B--2---:R-:W-:Y:S01]  /*0220*/  I2FP.F32.S32 R16, R12 ;  /* 0x0000000c00107245 */ /* 0x004fe20000201400 */
[----:B---3--:R0:W-:Y:S04]  /*0230*/  STS [R17], R10 ;  /* 0x0000000a11007388 */ /* 0x0081e80000000800 */
[----:B------:R0:W-:Y:S06]  /*0240*/  STS [R19], R16 ;  /* 0x0000001013007388 */ /* 0x0001ec0000000800 */
[----:B------:R-:W-:Y:S05]  /*0250*/  @!P0 BRA `(.L_x_2) ;  /* 0xfffffffc00cc8947 */ /* 0x000fea000383ffff */
.L_x_1:
[----:B------:R-:W-:Y:S05]  /*0260*/  BSYNC.RECONVERGENT B0 ;  /* 0x0000000000007941 */ /* 0x000fea0003800200 */
.L_x_0:
[----:B------:R-:W1:Y:S01]  /*0270*/  LDCU.64 UR6, c[0x0][0x3b8] ;  /* 0x00007700ff0677ac */ /* 0x000e620008000a00 */
[----:B------:R-:W-:Y:S01]  /*0280*/  BAR.SYNC.DEFER_BLOCKING 0x0 ;  /* 0x0000000000007b1d */ /* 0x000fe20000010000 */
[----:B-1----:R-:W-:-:S04]  /*0290*/  ISETP.GE.AND P0, PT, R0, UR7, PT ;  /* 0x0000000700007c0c */ /* 0x002fc8000bf06270 */
[----:B------:R-:W-:-:S13]  /*02a0*/  ISETP.GE.OR P0, PT, R3, UR6, P0 ;  /* 0x0000000603007c0c */ /* 0x000fda0008706670 */
[----:B------:R-:W-:Y:S05]  /*02b0*/  @P0 EXIT ;  /* 0x000000000000094d */ /* 0x000fea0003800000 */
[----:B------:R-:W1:Y:S08]  /*02c0*/  LDC.64 R6, c[0x0][0x390] ;  /* 0x0000e400ff067b82 */ /* 0x000e700000000a00 */
[----:B------:R-:W2:Y:S01]  /*02d0*/  LDC.64 R4, c[0x0][0x3b0] ;  /* 0x0000ec00ff047b82 */ /* 0x000ea20000000a00 */
[----:B-1----:R-:W-:-:S05]  /*02e0*/  IMAD.WIDE.U32 R6, R3, 0x4, R6 ;  /* 0x0000000403067825 */ /* 0x002fca00078e0006 */
[----:B------:R-:W3:Y:S04]  /*02f0*/  LDG.E R8, desc[UR4][R6.64+0x4] ;  /* 0x0000040406087981 */ /* 0x000ee8000c1e1900 */
[----:B------:R-:W3:Y:S01]  /*0300*/  LDG.E R11, desc[UR4][R6.64] ;  /* 0x00000004060b7981 */ /* 0x000ee2000c1e1900 */
[----:B------:R-:W-:Y:S01]  /*0310*/  ISETP.GE.AND P0, PT, R2, 0x1, PT ;  /* 0x000000010200780c */ /* 0x000fe20003f06270 */
[----:B------:R-:W-:Y:S01]  /*0320*/  BSSY.RECONVERGENT B0, `(.L_x_3) ;  /* 0x0000029000007945 */ /* 0x000fe20003800200 */
[----:B------:R-:W-:Y:S02]  /*0330*/  IMAD.MOV.U32 R9, RZ, RZ, RZ ;  /* 0x000000ffff097224 */ /* 0x000fe400078e00ff */
[----:B---3--:R-:W-:-:S13]  /*0340*/  ISETP.GE.OR P0, PT, R11, R8, !P0 ;  /* 0x000000080b00720c */ /* 0x008fda0004706670 */
[----:B--2---:R-:W-:Y:S05]  /*0350*/  @P0 BRA `(.L_x_4) ;  /* 0x0000000000940947 */ /* 0x004fea0003800000 */
[----:B------:R-:W1:Y:S01]  /*0360*/  S2R R9, SR_CgaCtaId ;  /* 0x0000000000097919 */ /* 0x000e620000008800 */
[----:B------:R-:W2:Y:S01]  /*0370*/  LDC.64 R6, c[0x0][0x388] ;  /* 0x0000e200ff067b82 */ /* 0x000ea20000000a00 */
[----:B0-----:R-:W-:Y:S01]  /*0380*/  MOV R10, 0x400 ;  /* 0x00000400000a7802 */ /* 0x001fe20000000f00 */
[----:B------:R-:W-:-:S03]  /*0390*/  IMAD.MOV.U32 R13, RZ, RZ, RZ ;  /* 0x000000ffff0d7224 */ /* 0x000fc600078e00ff */
[----:B-1----:R-:W-:Y:S01]  /*03a0*/  LEA R10, R9, R10, 0x18 ;  /* 0x0000000a090a7211 */ /* 0x002fe200078ec0ff */
[----:B------:R-:W-:-:S07]  /*03b0*/  HFMA2 R9, -RZ, RZ, 0, 0 ;  /* 0x00000000ff097431 */ /* 0x000fce00000001ff */
.L_x_5:
[----:B--2---:R-:W-:-:S06]  /*03c0*/  IMAD.WIDE R14, R11, 0x4, R6 ;  /* 0x000000040b0e7825 */ /* 0x004fcc00078e0206 */
[----:B------:R-:W2:Y:S01]  /*03d0*/  LDG.E R15, desc[UR4][R14.64] ;  /* 0x000000040e0f7981 */ /* 0x000ea2000c1e1900 */
[----:B------:R-:W-:-:S06]  /*03e0*/  IMAD R12, R13, 0x4, R10 ;  /* 0x000000040d0c7824 */ /* 0x000fcc00078e020a */
[----:B------:R-:W0:Y:S02]  /*03f0*/  LDS R12, [R12] ;  /* 0x000000000c0c7984 */ /* 0x000e240000000800 */
[----:B0-----:R-:W2:Y:S02]  /*0400*/  F2I.TRUNC.NTZ R18, R12 ;  /* 0x0000000c00127305 */ /* 0x001ea4000020f100 */
[----:B--2---:R-:W-:-:S13]  /*0410*/  ISETP.NE.AND P0, PT, R15, R18, PT ;  /* 0x000000120f00720c */ /* 0x004fda0003f05270 */
[----:B------:R-:W0:Y:S02]  /*0420*/  @!P0 LDC.64 R16, c[0x0][0x380] ;  /* 0x0000e000ff108b82 */ /* 0x000e240000000a00 */
[----:B0-----:R-:W-:-:S06]  /*0430*/  @!P0 IMAD.WIDE R16, R11, 0x4, R16 ;  /* 0x000000040b108825 */ /* 0x001fcc00078e0210 */
[----:B------:R0:W2:Y:S01]  /*0440*/  @!P0 LDG.E R16, desc[UR4][R16.64] ;  /* 0x0000000410108981 */ /* 0x0000a2000c1e1900 */
[----:B------:R-:W-:Y:S01]  /*0450*/  @!P0 MOV R19, 0x400 ;  /* 0x0000040000138802 */ /* 0x000fe20000000f00 */
[----:B------:R-:W-:Y:S01]  /*0460*/  VIADD R12, R11, 0x1 ;  /* 0x000000010b0c7836 */ /* 0x000fe20000000000 */
[CC--:B------:R-:W-:Y:S01]  /*0470*/  ISETP.GE.AND P2, PT, R15.reuse, R18.reuse, P0 ;  /* 0x000000120f00720c */ /* 0x0c0fe20000746270 */
[----:B------:R-:W1:Y:S01]  /*0480*/  @!P0 S2R R20, SR_CgaCtaId ;  /* 0x0000000000148919 */ /* 0x000e620000008800 */
[----:B------:R-:W-:Y:S01]  /*0490*/  ISETP.GE.OR P1, PT, R15, R18, !P0 ;  /* 0x000000120f00720c */ /* 0x000fe20004726670 */
[----:B------:R-:W-:Y:S02]  /*04a0*/  @!P0 VIADD R19, R19, 0xfa0 ;  /* 0x00000fa013138836 */ /* 0x000fe40000000000 */
[----:B------:R-:W-:Y:S02]  /*04b0*/  VIADD R15, R13, 0x1 ;  /* 0x000000010d0f7836 */ /* 0x000fe40000000000 */
[----:B------:R-:W-:-:S03]  /*04c0*/  @P0 IMAD.MOV.U32 R18, RZ, RZ, R12 ;  /* 0x000000ffff120224 */ /* 0x000fc600078e000c */
[----:B------:R-:W-:-:S03]  /*04d0*/  @P0 MOV R17, R15 ;  /* 0x0000000f00110202 */ /* 0x000fc60000000f00 */
[----:B------:R-:W-:Y:S01]  /*04e0*/  @P2 IADD3 R18, PT, PT, R11, RZ, RZ ;  /* 0x000000ff0b122210 */ /* 0x000fe20007ffe0ff */
[----:B------:R-:W-:Y:S02]  /*04f0*/  @!P0 IMAD.MOV.U32 R11, RZ, RZ, R12 ;  /* 0x000000ffff0b8224 */ /* 0x000fe400078e000c */
[----:B0-----:R-:W-:Y:S02]  /*0500*/  @!P1 IMAD.MOV R17, RZ, RZ, R13 ;  /* 0x000000ffff119224 */ /* 0x001fe400078e020d */
[----:B------:R-:W-:-:S05]  /*0510*/  @P0 IMAD.MOV.U32 R11, RZ, RZ, R18 ;  /* 0x000000ffff0b0224 */ /* 0x000fca00078e0012 */
[----:B------:R-:W-:Y:S02]  /*0520*/  ISETP.LT.AND P2, PT, R11, R8, PT ;  /* 0x000000080b00720c */ /* 0x000fe40003f41270 */
[----:B-1----:R-:W-:-:S04]  /*0530*/  @!P0 LEA R14, R20, R19, 0x18 ;  /* 0x00000013140e8211 */ /* 0x002fc800078ec0ff */
[----:B------:R-:W-:Y:S02]  /*0540*/  @!P0 LEA R14, R13, R14, 0x2 ;  /* 0x0000000e0d0e8211 */ /* 0x000fe400078e10ff */
[----:B------:R-:W-:Y:S02]  /*0550*/  @!P0 MOV R13, R15 ;  /* 0x0000000f000d8202 */ /* 0x000fe40000000f00 */
[----:B------:R-:W-:Y:S02]  /*0560*/  @P0 MOV R13, R17 ;  /* 0x00000011000d0202 */ /* 0x000fe40000000f00 */
[----:B------:R-:W2:Y:S02]  /*0570*/  @!P0 LDS R14, [R14] ;  /* 0x000000000e0e8984 */ /* 0x000ea40000000800 */
[----:B------:R-:W-:Y:S01]  /*0580*/  ISETP.GE.AND P1, PT, R13, R2, PT ;  /* 0x000000020d00720c */ /* 0x000fe20003f26270 */
[----:B--2---:R-:W-:-:S12]  /*0590*/  @!P0 FFMA R9, R16, R14, R9 ;  /* 0x0000000e10098223 */ /* 0x004fd80000000009 */
[----:B------:R-:W-:Y:S05]  /*05a0*/  @!P1 BRA P2, `(.L_x_5) ;  /* 0xfffffffc00849947 */ /* 0x000fea000103ffff */
.L_x_4:
[----:B------:R-:W-:Y:S05]  /*05b0*/  BSYNC.RECONVERGENT B0 ;  /* 0x0000000000007941 */ /* 0x000fea0003800200 */
.L_x_3:
[----:B------:R-:W1:Y:S02]  /*05c0*/  LDCU UR6, c[0x0][0x3bc] ;  /* 0x00007780ff0677ac */ /* 0x000e640008000800 */
[----:B-1----:R-:W-:-:S04]  /*05d0*/  IMAD R3, R3, UR6, R0 ;  /* 0x0000000603037c24 */ /* 0x002fc8000f8e0200 */
[----:B------:R-:W-:-:S05]  /*05e0*/  IMAD.WIDE R4, R3, 0x4, R4 ;  /* 0x0000000403047825 */ /* 0x000fca00078e0204 */
[----:B------:R-:W-:Y:S01]  /*05f0*/  STG.E desc[UR4][R4.64], R9 ;  /* 0x0000000904007986 */ /* 0x000fe2000c101904 */
[----:B------:R-:W-:Y:S05]  /*0600*/  EXIT ;  /* 0x000000000000794d */ /* 0x000fea0003800000 */
.L_x_6:
[----:B------:R-:W-:-:S00]  /*0610*/  BRA `(.L_x_6) ;  /* 0xfffffffc00fc7947 */ /* 0x000fc0000383ffff */
[----:B------:R-:W-:-:S00]  /*0620*/  NOP ;  /* 0x0000000000007918 */ /* 0x000fc00000000000 */
        /* <DEDUP_REMOVED lines=13> */
.L_x_11:


//--------------------- .text.spmm_csr_naive      --------------------------
	.section	.text.spmm_csr_naive,"ax",@progbits
	.align	128
        .global         spmm_csr_naive
        .type           spmm_csr_naive,@function
        .size           spmm_csr_naive,(.L_x_12 - spmm_csr_naive)
        .other          spmm_csr_naive,@"STO_CUDA_ENTRY STV_DEFAULT"
spmm_csr_naive:
.text.spmm_csr_naive:
[----:B------:R-:W-:Y:S01]  /*0000*/  LDC R1, c[0x0][0x37c] ;  /* 0x0000df00ff017b82 */ /* 0x000fe20000000800 */
[----:B------:R-:W0:Y:S07]  /*0010*/  S2R R3, SR_TID.X ;  /* 0x0000000000037919 */ /* 0x000e2e0000002100 */
[----:B------:R-:W1:Y:S01]  /*0020*/  LDC R9, c[0x0][0x364] ;  /* 0x0000d900ff097b82 */ /* 0x000e620000000800 */
[----:B------:R-:W2:Y:S01]  /*0030*/  LDCU.64 UR6, c[0x0][0x3b8] ;  /* 0x00007700ff0677ac */ /* 0x000ea20008000a00 */
[----:B------:R-:W1:Y:S06]  /*0040*/  S2R R2, SR_TID.Y ;  /* 0x0000000000027919 */ /* 0x000e6c0000002200 */
[----:B------:R-:W0:Y:S08]  /*0050*/  S2UR UR5, SR_CTAID.X ;  /* 0x00000000000579c3 */ /* 0x000e300000002500 */
[----:B------:R-:W0:Y:S08]  /*0060*/  LDC R0, c[0x0][0x360] ;  /* 0x0000d800ff007b82 */ /* 0x000e300000000800 */
[----:B------:R-:W1:Y:S01]  /*0070*/  S2UR UR4, SR_CTAID.Y ;  /* 0x00000000000479c3 */ /* 0x000e620000002600 */
[----:B0-----:R-:W-:-:S05]  /*0080*/  IMAD R0, R0, UR5, R3 ;  /* 0x0000000500007c24 */ /* 0x001fca000f8e0203 */
[----:B--2---:R-:W-:Y:S01]  /*0090*/  ISETP.GE.AND P0, PT, R0, UR7, PT ;  /* 0x0000000700007c0c */ /* 0x004fe2000bf06270 */
[----:B-1----:R-:W-:-:S05]  /*00a0*/  IMAD R9, R9, UR4, R2 ;  /* 0x0000000409097c24 */ /* 0x002fca000f8e0202 */
[----:B------:R-:W-:-:S13]  /*00b0*/  ISETP.GE.OR P0, PT, R9, UR6, P0 ;  /* 0x0000000609007c0c */ /* 0x000fda0008706670 */
[----:B------:R-:W-:Y:S05]  /*00c0*/  @P0 EXIT ;  /* 0x000000000000094d */ /* 0x000fea0003800000 */
[----:B------:R-:W0:Y:S01]  /*00d0*/  LDC.64 R6, c[0x0][0x3a8] ;  /* 0x0000ea00ff067b82 */ /* 0x000e220000000a00 */
[----:B------:R-:W1:Y:S07]  /*00e0*/  LDCU.64 UR4, c[0x0][0x358] ;  /* 0x00006b00ff0477ac */ /* 0x000e6e0008000a00 */
[----:B------:R-:W2:Y:S08]  /*00f0*/  LDC.64 R4, c[0x0][0x390] ;  /* 0x0000e400ff047b82 */ /* 0x000eb00000000a00 */
[----:B------:R-:W3:Y:S01]  /*0100*/  LDC.64 R2, c[0x0][0x3b0] ;  /* 0x0000ec00ff027b82 */ /* 0x000ee20000000a00 */
[----:B0-----:R-:W-:-:S05]  /*0110*/  IMAD.WIDE R6, R0, 0x4, R6 ;  /* 0x0000000400067825 */ /* 0x001fca00078e0206 */
[----:B-1----:R-:W4:Y:S01]  /*0120*/  LDG.E R13, desc[UR4][R6.64] ;  /* 0x00000004060d7981 */ /* 0x002f22000c1e1900 */
[----:B--2---:R-:W-:-:S03]  /*0130*/  IMAD.WIDE.U32 R4, R9, 0x4, R4 ;  /* 0x0000000409047825 */ /* 0x004fc600078e0004 */
[----:B------:R-:W4:Y:S04]  /*0140*/  LDG.E R8, desc[UR4][R6.64+0x4] ;  /* 0x0000040406087981 */ /* 0x000f28000c1e1900 */
[----:B------:R-:W2:Y:S04]  /*0150*/  LDG.E R12, desc[UR4][R4.64] ;  /* 0x00000004040c7981 */ /* 0x000ea8000c1e1900 */
[----:B------:R-:W2:Y:S01]  /*0160*/  LDG.E R11, desc[UR4][R4.64+0x4] ;  /* 0x00000404040b7981 */ /* 0x000ea2000c1e1900 */
[----:B------:R-:W-:Y:S01]  /*0170*/  BSSY.RECONVERGENT B0, `(.L_x_7) ;  /* 0x0000023000007945 */ /* 0x000fe20003800200 */
[----:B------:R-:W-:Y:S01]  /*0180*/  HFMA2 R10, -RZ, RZ, 0, 0 ;  /* 0x00000000ff0a7431 */ /* 0x000fe200000001ff */
[----:B----4-:R-:W-:-:S04]  /*0190*/  ISETP.GE.AND P0, PT, R13, R8, PT ;  /* 0x000000080d00720c */ /* 0x010fc80003f06270 */
[----:B--2---:R-:W-:-:S13]  /*01a0*/  ISETP.GE.OR P0, PT, R12, R11, P0 ;  /* 0x0000000b0c00720c */ /* 0x004fda0000706670 */
[----:B---3--:R-:W-:Y:S05]  /*01b0*/  @P0 BRA `(.L_x_8) ;  /* 0x0000000000780947 */ /* 0x008fea0003800000 */
[----:B------:R-:W0:Y:S01]  /*01c0*/  LDC.64 R4, c[0x0][0x388] ;  /* 0x0000e200ff047b82 */ /* 0x000e220000000a00 */
[----:B------:R-:W-:-:S07]  /*01d0*/  IMAD.MOV.U32 R10, RZ, RZ, RZ ;  /* 0x000000ffff0a7224 */ /* 0x000fce00078e00ff */
[----:B------:R-:W1:Y:S02]  /*01e0*/  LDC.64 R6, c[0x0][0x3a0] ;  /* 0x0000e800ff067b82 */ /* 0x000e640000000a00 */
.L_x_9:
[----:B0-----:R-:W-:-:S04]  /*01f0*/  IMAD.WIDE R18, R12, 0x4, R4 ;  /* 0x000000040c127825 */ /* 0x001fc800078e0204 */
[----:B-1----:R-:W-:Y:S02]  /*0200*/  IMAD.WIDE R20, R13, 0x4, R6 ;  /* 0x000000040d147825 */ /* 0x002fe400078e0206 */
[----:B------:R-:W2:Y:S04]  /*0210*/  LDG.E R18, desc[UR4][R18.64] ;  /* 0x0000000412127981 */ /* 0x000ea8000c1e1900 */
[----:B------:R-:W2:Y:S02]  /*0220*/  LDG.E R21, desc[UR4][R20.64] ;  /* 0x0000000414157981 */ /* 0x000ea4000c1e1900 */
[----:B--2---:R-:W-:-:S13]  /*0230*/  ISETP.NE.AND P0, PT, R18, R21, PT ;  /* 0x000000151200720c */ /* 0x004fda0003f05270 */
[----:B------:R-:W0:Y:S08]  /*0240*/  @!P0 LDC.64 R16, c[0x0][0x380] ;  /* 0x0000e000ff108b82 */ /* 0x000e300000000a00 */
[----:B------:R-:W1:Y:S01]  /*0250*/  @!P0 LDC.64 R14, c[0x0][0x398] ;  /* 0x0000e600ff0e8b82 */ /* 0x000e620000000a00 */
[----:B0-----:R-:W-:-:S06]  /*0260*/  @!P0 IMAD.WIDE R16, R12, 0x4, R16 ;  /* 0x000000040c108825 */ /* 0x001fcc00078e0210 */
[----:B------:R-:W2:Y:S01]  /*0270*/  @!P0 LDG.E R17, desc[UR4][R16.64] ;  /* 0x0000000410118981 */ /* 0x000ea2000c1e1900 */
[----:B-1----:R-:W-:-:S06]  /*0280*/  @!P0 IMAD.WIDE R14, R13, 0x4, R14 ;  /* 0x000000040d0e8825 */ /* 0x002fcc00078e020e */
[----:B------:R-:W2:Y:S01]  /*0290*/  @!P0 LDG.E R14, desc[UR4][R14.64] ;  /* 0x000000040e0e8981 */ /* 0x000ea2000c1e1900 */
[CC--:B------:R-:W-:Y:S02]  /*02a0*/  ISETP.GE.OR P2, PT, R18.reuse, R21.reuse, !P0 ;  /* 0x000000151200720c */ /* 0x0c0fe40004746670 */
[----:B------:R-:W-:Y:S01]  /*02b0*/  ISETP.GE.AND P1, PT, R18, R21, P0 ;  /* 0x000000151200720c */ /* 0x000fe20000726270 */
[----:B------:R-:W-:Y:S01]  /*02c0*/  VIADD R19, R13, 0x1 ;  /* 0x000000010d137836 */ /* 0x000fe20000000000 */
[----:B------:R-:W-:-:S03]  /*02d0*/  IADD3 R18, PT, PT, R12, 0x1, RZ ;  /* 0x000000010c127810 */ /* 0x000fc60007ffe0ff */
[----:B------:R-:W-:Y:S01]  /*02e0*/  @P0 IMAD.MOV.U32 R21, RZ, RZ, R19 ;  /* 0x000000ffff150224 */ /* 0x000fe200078e0013 */
[----:B------:R-:W-:-:S05]  /*02f0*/  @P0 MOV R20, R18 ;  /* 0x0000001200140202 */ /* 0x000fca0000000f00 */
[----:B------:R-:W-:Y:S02]  /*0300*/  @!P2 IMAD.MOV R21, RZ, RZ, R13 ;  /* 0x000000ffff15a224 */ /* 0x000fe400078e020d */
[----:B------:R-:W-:Y:S01]  /*0310*/  @P1 IADD3 R20, PT, PT, R12, RZ, RZ ;  /* 0x000000ff0c141210 */ /* 0x000fe20007ffe0ff */
[----:B------:R-:W-:Y:S01]  /*0320*/  @!P0 IMAD.MOV.U32 R13, RZ, RZ, R19 ;  /* 0x000000ffff0d8224 */ /* 0x000fe200078e0013 */
[----:B------:R-:W-:Y:S02]  /*0330*/  @!P0 MOV R12, R18 ;  /* 0x00000012000c8202 */ /* 0x000fe40000000f00 */
[----:B------:R-:W-:Y:S02]  /*0340*/  @P0 MOV R12, R20 ;  /* 0x00000014000c0202 */ /* 0x000fe40000000f00 */
[----:B------:R-:W-:Y:S02]  /*0350*/  @P0 MOV R13, R21 ;  /* 0x00000015000d0202 */ /* 0x000fe40000000f00 */
[----:B------:R-:W-:-:S02]  /*0360*/  ISETP.LT.AND P2, PT, R12, R11, PT ;  /* 0x0000000b0c00720c */ /* 0x000fc40003f41270 */
[----:B------:R-:W-:Y:S01]  /*0370*/  ISETP.GE.AND P1, PT, R13, R8, PT ;  /* 0x000000080d00720c */ /* 0x000fe20003f26270 */
[----:B--2---:R-:W-:-:S12]  /*0380*/  @!P0 FFMA R10, R17, R14, R10 ;  /* 0x0000000e110a8223 */ /* 0x004fd8000000000a */
[----:B------:R-:W-:Y:S05]  /*0390*/  @!P1 BRA P2, `(.L_x_9) ;  /* 0xfffffffc00949947 */ /* 0x000fea000103ffff */
.L_x_8:
[----:B------:R-:W-:Y:S05]  /*03a0*/  BSYNC.RECONVERGENT B0 ;  /* 0x0000000000007941 */ /* 0x000fea0003800200 */
.L_x_7:
[----:B------:R-:W0:Y:S02]  /*03b0*/  LDCU UR6, c[0x0][0x3bc] ;  /* 0x00007780ff0677ac */ /* 0x000e240008000800 */
[----:B0-----:R-:W-:-:S04]  /*03c0*/  IMAD R9, R9, UR6, R0 ;  /* 0x0000000609097c24 */ /* 0x001fc8000f8e0200 */
[----:B------:R-:W-:-:S05]  /*03d0*/  IMAD.WIDE R2, R9, 0x4, R2 ;  /* 0x0000000409027825 */ /* 0x000fca00078e0202 */
[----:B------:R-:W-:Y:S01]  /*03e0*/  STG.E desc[UR4][R2.64], R10 ;  /* 0x0000000a02007986 */ /* 0x000fe2000c101904 */
[----:B------:R-:W-:Y:S05]  /*03f0*/  EXIT ;  /* 0x000000000000794d */ /* 0x000fea0003800000 */
.L_x_10:
        /* <DEDUP_REMOVED lines=16> */
.L_x_12:


//--------------------- .nv.shared.spmm_csr_naive_shared_one --------------------------
	.section	.nv.shared.spmm_csr_naive_shared_one,"aw",@nobits
	.sectionflags	@""
	.align	4
.nv.shared.spmm_csr_naive_shared_one:
	.zero		9024


//--------------------- .nv.shared.reserved.0     --------------------------
	.section	.nv.shared.reserved.0,"aw",@nobits
	.weak		__nv_reservedSMEM_offset_0_alias
	.size		__nv_reservedSMEM_offset_0_alias, 0, 64
	.other		__nv_reservedSMEM_offset_0_alias,@"STO_CUDA_RESERVED_SHARED STV_DEFAULT"
__nv_reservedSMEM_offset_0_alias:
	.zero		0
	.zero		64


//--------------------- .nv.constant0.spmm_csr_naive_shared_one --------------------------
	.section	.nv.constant0.spmm_csr_naive_shared_one,"a",@progbits
	.sectionflags	@""
	.align	4
.nv.constant0.spmm_csr_naive_shared_one:
	.zero		968


//--------------------- .nv.constant0.spmm_csr_naive --------------------------
	.section	.nv.constant0.spmm_csr_naive,"a",@progbits
	.sectionflags	@""
	.align	4
.nv.constant0.spmm_csr_naive:
	.zero		968


//--------------------- SYMBOLS --------------------------

	.type		.nv.reservedSmem.offset0,@object
	.size		.nv.reservedSmem.offset0,0x4
	.type		.nv.reservedSmem.cap,@object
	.size		.nv.reservedSmem.cap,0x4
